//
// Generated by NVIDIA NVVM Compiler
//
// Compiler Build ID: CL-36424714
// Cuda compilation tools, release 13.0, V13.0.88
// Based on NVVM 20.0.0
//

.version 9.0
.target sm_100
.address_size 64

	// .globl	_Z11device_blurv

.visible .entry _Z11device_blurv()
{


	ret;

}


// ===== COMPILED SASS (sm_100) =====

	.target	sm_100

	.elftype	@"ET_EXEC"


//--------------------- .note.nv.tkinfo           --------------------------
	.section	.note.nv.tkinfo,"",@"SHT_NOTE"
	.sectionflags	@"SHF_NOTE_NV_TKINFO"
	.tkinfo
        /*0018*/ 	.word	0x00000002
        /*0030*/ 	.string	""
        /*0030*/ 	.string	"ptxas"
        /*0030*/ 	.string	"Cuda compilation tools, release 13.0, V13.0.88"
        /*0030*/ 	.string	"Build cuda_13.0.r13.0/compiler.36424714_0"
        /*0030*/ 	.string	"-arch sm_100 -m 64 "



//--------------------- .note.nv.cuinfo           --------------------------
	.section	.note.nv.cuinfo,"",@"SHT_NOTE"
	.sectionflags	@"SHF_NOTE_NV_CUINFO"
        /*0018*/ 	.short	0x0002
        /*001a*/ 	.short	0x0064
        /*001c*/ 	.short	0x0082
	.zero		2


//--------------------- .nv.info                  --------------------------
	.section	.nv.info,"",@"SHT_CUDA_INFO"
	.align	4


	//----- nvinfo : EIATTR_REGCOUNT
	.align		4
        /*0000*/ 	.byte	0x04, 0x2f
        /*0002*/ 	.short	(.L_1 - .L_0)
	.align		4
.L_0:
        /*0004*/ 	.word	index@(_Z11device_blurv)
        /*0008*/ 	.word	0x00000004


	//----- nvinfo : EIATTR_FRAME_SIZE
	.align		4
.L_1:
        /*000c*/ 	.byte	0x04, 0x11
        /*000e*/ 	.short	(.L_3 - .L_2)
	.align		4
.L_2:
        /*0010*/ 	.word	index@(_Z11device_blurv)
        /*0014*/ 	.word	0x00000000


	//----- nvinfo : EIATTR_MIN_STACK_SIZE
	.align		4
.L_3:
        /*0018*/ 	.byte	0x04, 0x12
        /*001a*/ 	.short	(.L_5 - .L_4)
	.align		4
.L_4:
        /*001c*/ 	.word	index@(_Z11device_blurv)
        /*0020*/ 	.word	0x00000000
.L_5:


//--------------------- .nv.compat                --------------------------
	.section	.nv.compat,"",@"SHT_CUDA_COMPAT_INFO"
	.align	4
        /*0000*/ 	.byte	0x02, 0x09, 0x00, 0x00, 0x02, 0x02, 0x01, 0x00, 0x02, 0x05, 0x05, 0x00, 0x03, 0x07, 0x01, 0x01
        /*0010*/ 	.byte	0x02, 0x03, 0x00, 0x00, 0x02, 0x06, 0x01, 0x00, 0x04, 0x0b, 0x08, 0x00, 0x09, 0x00, 0x00, 0x00
        /*0020*/ 	.byte	0x00, 0x00, 0x00, 0x00


//--------------------- .nv.info._Z11device_blurv --------------------------
	.section	.nv.info._Z11device_blurv,"",@"SHT_CUDA_INFO"
	.sectionflags	@""
	.align	4


	//----- nvinfo : EIATTR_CUDA_API_VERSION
	.align		4
        /*0000*/ 	.byte	0x04, 0x37
        /*0002*/ 	.short	(.L_7 - .L_6)
.L_6:
        /*0004*/ 	.word	0x00000082


	//----- nvinfo : EIATTR_SPARSE_MMA_MASK
	.align		4
.L_7:
        /*0008*/ 	.byte	0x03, 0x50
        /*000a*/ 	.short	0x0000


	//----- nvinfo : EIATTR_MAXREG_COUNT
	.align		4
        /*000c*/ 	.byte	0x03, 0x1b
        /*000e*/ 	.short	0x00ff


	//----- nvinfo : EIATTR_MERCURY_ISA_VERSION
	.align		4
        /*0010*/ 	.byte	0x03, 0x5f
        /*0012*/ 	.short	0x0101


	//----- nvinfo : EIATTR_VRC_CTA_INIT_COUNT
	.align		4
        /*0014*/ 	.byte	0x02, 0x4a
	.zero		1
	.zero		1


	//----- nvinfo : EIATTR_EXIT_INSTR_OFFSETS
	.align		4
        /*0018*/ 	.byte	0x04, 0x1c
        /*001a*/ 	.short	(.L_9 - .L_8)


	//   ....[0]....
.L_8:
        /*001c*/ 	.word	0x00000010


	//----- nvinfo : EIATTR_SW_WAR
	.align		4
.L_9:
        /*0020*/ 	.byte	0x04, 0x36
        /*0022*/ 	.short	(.L_11 - .L_10)
.L_10:
        /*0024*/ 	.word	0x00000008
.L_11:


//--------------------- .nv.callgraph             --------------------------
	.section	.nv.callgraph,"",@"SHT_CUDA_CALLGRAPH"
	.align	4
	.sectionentsize	8
	.align		4
        /*0000*/ 	.word	0x00000000
	.align		4
        /*0004*/ 	.word	0xffffffff
	.align		4
        /*0008*/ 	.word	0x00000000
	.align		4
        /*000c*/ 	.word	0xfffffffe
	.align		4
        /*0010*/ 	.word	0x00000000
	.align		4
        /*0014*/ 	.word	0xfffffffd
	.align		4
        /*0018*/ 	.word	0x00000000
	.align		4
        /*001c*/ 	.word	0xfffffffc


//--------------------- .text._Z11device_blurv    --------------------------
	.section	.text._Z11device_blurv,"ax",@progbits
	.align	128
        .global         _Z11device_blurv
        .type           _Z11device_blurv,@function
        .size           _Z11device_blurv,(.L_x_1 - _Z11device_blurv)
        .other          _Z11device_blurv,@"STO_CUDA_ENTRY STV_DEFAULT"
_Z11device_blurv:
.text._Z11device_blurv:
[----:B------:R-:W-:Y:S01]  /*0000*/  LDC R1, c[0x0][0x37c] ;  /* 0x0000df00ff017b82 */ /* 0x000fe20000000800 */
[----:B------:R-:W-:Y:S05]  /*0010*/  EXIT ;  /* 0x000000000000794d */ /* 0x000fea0003800000 */
.L_x_0:
[----:B------:R-:W-:-:S00]  /*0020*/  BRA `(.L_x_0) ;  /* 0xfffffffc00fc7947 */ /* 0x000fc0000383ffff */
[----:B------:R-:W-:-:S00]  /*0030*/  NOP ;  /* 0x0000000000007918 */ /* 0x000fc00000000000 */
        /* <DEDUP_REMOVED lines=12> */
.L_x_1:


//--------------------- .nv.shared.reserved.0     --------------------------
	.section	.nv.shared.reserved.0,"aw",@nobits
	.weak		__nv_reservedSMEM_offset_0_alias
	.size		__nv_reservedSMEM_offset_0_alias, 0, 64
	.other		__nv_reservedSMEM_offset_0_alias,@"STO_CUDA_RESERVED_SHARED STV_DEFAULT"
__nv_reservedSMEM_offset_0_alias:
	.zero		0
	.zero		64


//--------------------- .nv.constant0._Z11device_blurv --------------------------
	.section	.nv.constant0._Z11device_blurv,"a",@progbits
	.sectionflags	@""
	.align	4
.nv.constant0._Z11device_blurv:
	.zero		896


//--------------------- SYMBOLS --------------------------

	.type		.nv.reservedSmem.offset0,@object
	.size		.nv.reservedSmem.offset0,0x4
